	.headerflags	@"EF_CUDA_TEXMODE_UNIFIED EF_CUDA_64BIT_ADDRESS EF_CUDA_ACCELERATORS EF_CUDA_SM90 EF_CUDA_VIRTUAL_SM(EF_CUDA_SM90)"
	.elftype	@"ET_EXEC"


//--------------------- .nv.info                  --------------------------
	.section	.nv.info,"",@"SHT_CUDA_INFO"
	.align	4


	//----- nvinfo : EIATTR_REGCOUNT
	.align		4
        /*0000*/ 	.byte	0x04, 0x2f
        /*0002*/ 	.short	(.L_3 - .L_2)
	.align		4
.L_2:
        /*0004*/ 	.word	index@(triton_poi_fused__native_batch_norm_legit_no_training_relu_31)
        /*0008*/ 	.word	0x0000001a


	//----- nvinfo : EIATTR_MIN_STACK_SIZE
	.align		4
.L_3:
        /*000c*/ 	.byte	0x04, 0x12
        /*000e*/ 	.short	(.L_5 - .L_4)
	.align		4
.L_4:
        /*0010*/ 	.word	index@(triton_poi_fused__native_batch_norm_legit_no_training_relu_31)
        /*0014*/ 	.word	0x00000000


	//----- nvinfo : EIATTR_FRAME_SIZE
	.align		4
.L_5:
        /*0018*/ 	.byte	0x04, 0x11
        /*001a*/ 	.short	(.L_7 - .L_6)
	.align		4
.L_6:
        /*001c*/ 	.word	index@(triton_poi_fused__native_batch_norm_legit_no_training_relu_31)
        /*0020*/ 	.word	0x00000000


	//----- nvinfo : EIATTR_MIN_STACK_SIZE
	.align		4
.L_7:
        /*0024*/ 	.byte	0x04, 0x12
        /*0026*/ 	.short	(.L_9 - .L_8)
	.align		4
.L_8:
        /*0028*/ 	.word	index@(triton_poi_fused__native_batch_norm_legit_no_training_relu_31)
        /*002c*/ 	.word	0x00000000
.L_9:


//--------------------- .nv.info.triton_poi_fused__native_batch_norm_legit_no_training_relu_31 --------------------------
	.section	.nv.info.triton_poi_fused__native_batch_norm_legit_no_training_relu_31,"",@"SHT_CUDA_INFO"
	.sectionflags	@""
	.align	4


	//----- nvinfo : EIATTR_CUDA_API_VERSION
	.align		4
        /*0000*/ 	.byte	0x04, 0x37
        /*0002*/ 	.short	(.L_11 - .L_10)
.L_10:
        /*0004*/ 	.word	0x0000007c


	//----- nvinfo : EIATTR_KPARAM_INFO
	.align		4
.L_11:
        /*0008*/ 	.byte	0x04, 0x17
        /*000a*/ 	.short	(.L_13 - .L_12)
.L_12:
        /*000c*/ 	.word	0x00000000
        /*0010*/ 	.short	0x0007
        /*0012*/ 	.short	0x0034
        /*0014*/ 	.byte	0x00, 0xf0, 0x11, 0x00


	//----- nvinfo : EIATTR_KPARAM_INFO
	.align		4
.L_13:
        /*0018*/ 	.byte	0x04, 0x17
        /*001a*/ 	.short	(.L_15 - .L_14)
.L_14:
        /*001c*/ 	.word	0x00000000
        /*0020*/ 	.short	0x0006
        /*0022*/ 	.short	0x0030
        /*0024*/ 	.byte	0x00, 0xf0, 0x11, 0x00


	//----- nvinfo : EIATTR_KPARAM_INFO
	.align		4
.L_15:
        /*0028*/ 	.byte	0x04, 0x17
        /*002a*/ 	.short	(.L_17 - .L_16)
.L_16:
        /*002c*/ 	.word	0x00000000
        /*0030*/ 	.short	0x0005
        /*0032*/ 	.short	0x0028
        /*0034*/ 	.byte	0x00, 0xf4, 0x21, 0x00


	//----- nvinfo : EIATTR_KPARAM_INFO
	.align		4
.L_17:
        /*0038*/ 	.byte	0x04, 0x17
        /*003a*/ 	.short	(.L_19 - .L_18)
.L_18:
        /*003c*/ 	.word	0x00000000
        /*0040*/ 	.short	0x0004
        /*0042*/ 	.short	0x0020
        /*0044*/ 	.byte	0x00, 0xf4, 0x21, 0x00


	//----- nvinfo : EIATTR_KPARAM_INFO
	.align		4
.L_19:
        /*0048*/ 	.byte	0x04, 0x17
        /*004a*/ 	.short	(.L_21 - .L_20)
.L_20:
        /*004c*/ 	.word	0x00000000
        /*0050*/ 	.short	0x0003
        /*0052*/ 	.short	0x0018
        /*0054*/ 	.byte	0x00, 0xf4, 0x21, 0x00


	//----- nvinfo : EIATTR_KPARAM_INFO
	.align		4
.L_21:
        /*0058*/ 	.byte	0x04, 0x17
        /*005a*/ 	.short	(.L_23 - .L_22)
.L_22:
        /*005c*/ 	.word	0x00000000
        /*0060*/ 	.short	0x0002
        /*0062*/ 	.short	0x0010
        /*0064*/ 	.byte	0x00, 0xf4, 0x21, 0x00


	//----- nvinfo : EIATTR_KPARAM_INFO
	.align		4
.L_23:
        /*0068*/ 	.byte	0x04, 0x17
        /*006a*/ 	.short	(.L_25 - .L_24)
.L_24:
        /*006c*/ 	.word	0x00000000
        /*0070*/ 	.short	0x0001
        /*0072*/ 	.short	0x0008
        /*0074*/ 	.byte	0x00, 0xf4, 0x21, 0x00


	//----- nvinfo : EIATTR_KPARAM_INFO
	.align		4
.L_25:
        /*0078*/ 	.byte	0x04, 0x17
        /*007a*/ 	.short	(.L_27 - .L_26)
.L_26:
        /*007c*/ 	.word	0x00000000
        /*0080*/ 	.short	0x0000
        /*0082*/ 	.short	0x0000
        /*0084*/ 	.byte	0x00, 0xf4, 0x21, 0x00


	//----- nvinfo : EIATTR_SPARSE_MMA_MASK
	.align		4
.L_27:
        /*0088*/ 	.byte	0x03, 0x50
        /*008a*/ 	.short	0x0000


	//----- nvinfo : EIATTR_MAXREG_COUNT
	.align		4
        /*008c*/ 	.byte	0x03, 0x1b
        /*008e*/ 	.short	0x00ff


	//----- nvinfo : EIATTR_EXIT_INSTR_OFFSETS
	.align		4
        /*0090*/ 	.byte	0x04, 0x1c
        /*0092*/ 	.short	(.L_29 - .L_28)


	//   ....[0]....
.L_28:
        /*0094*/ 	.word	0x00000620


	//   ....[1]....
        /*0098*/ 	.word	0x000006e0


	//----- nvinfo : EIATTR_REQNTID
	.align		4
.L_29:
        /*009c*/ 	.byte	0x04, 0x10
        /*009e*/ 	.short	(.L_31 - .L_30)
.L_30:
        /*00a0*/ 	.word	0x00000080
        /*00a4*/ 	.word	0x00000001
        /*00a8*/ 	.word	0x00000001


	//----- nvinfo : EIATTR_CBANK_PARAM_SIZE
	.align		4
.L_31:
        /*00ac*/ 	.byte	0x03, 0x19
        /*00ae*/ 	.short	0x0038


	//----- nvinfo : EIATTR_PARAM_CBANK
	.align		4
        /*00b0*/ 	.byte	0x04, 0x0a
        /*00b2*/ 	.short	(.L_33 - .L_32)
	.align		4
.L_32:
        /*00b4*/ 	.word	index@(.nv.constant0.triton_poi_fused__native_batch_norm_legit_no_training_relu_31)
        /*00b8*/ 	.short	0x0210
        /*00ba*/ 	.short	0x0038


	//----- nvinfo : EIATTR_SW_WAR
	.align		4
.L_33:
        /*00bc*/ 	.byte	0x04, 0x36
        /*00be*/ 	.short	(.L_35 - .L_34)
.L_34:
        /*00c0*/ 	.word	0x00000008
.L_35:


//--------------------- .nv.callgraph             --------------------------
	.section	.nv.callgraph,"",@"SHT_CUDA_CALLGRAPH"
	.align	4
	.sectionentsize	8
	.align		4
        /*0000*/ 	.word	0x00000000
	.align		4
        /*0004*/ 	.word	0xffffffff
	.align		4
        /*0008*/ 	.word	0x00000000
	.align		4
        /*000c*/ 	.word	0xfffffffe
	.align		4
        /*0010*/ 	.word	0x00000000
	.align		4
        /*0014*/ 	.word	0xfffffffd
	.align		4
        /*0018*/ 	.word	0x00000000
	.align		4
        /*001c*/ 	.word	0xfffffffc


//--------------------- .nv.constant4             --------------------------
	.section	.nv.constant4,"a",@progbits
	.align	8
	.align		8
.nv.constant4:
        /*0000*/ 	.dword	_$_str
	.align		8
        /*0008*/ 	.dword	_$_str_$_2


//--------------------- .text.triton_poi_fused__native_batch_norm_legit_no_training_relu_31 --------------------------
	.section	.text.triton_poi_fused__native_batch_norm_legit_no_training_relu_31,"ax",@progbits
	.sectionflags	@"SHF_BARRIERS=1"
	.align	128
        .global         triton_poi_fused__native_batch_norm_legit_no_training_relu_31
        .type           triton_poi_fused__native_batch_norm_legit_no_training_relu_31,@function
        .size           triton_poi_fused__native_batch_norm_legit_no_training_relu_31,(.L_x_1 - triton_poi_fused__native_batch_norm_legit_no_training_relu_31)
        .other          triton_poi_fused__native_batch_norm_legit_no_training_relu_31,@"STO_CUDA_ENTRY STV_DEFAULT"
triton_poi_fused__native_batch_norm_legit_no_training_relu_31:
.text.triton_poi_fused__native_batch_norm_legit_no_training_relu_31:
[----:B------:R-:W0:Y:S01]  /*0000*/  LDC R1, c[0x0][0x28] ;  /* 0x00000a00ff017b82 */ /* 0x000e220000000800 */
[----:B------:R-:W1:Y:S07]  /*0010*/  S2R R12, SR_TID.X ;  /* 0x00000000000c7919 */ /* 0x000e6e0000002100 */
[----:B------:R-:W2:Y:S01]  /*0020*/  LDC.64 R4, c[0x0][0x220] ;  /* 0x00008800ff047b82 */ /* 0x000ea20000000a00 */
[----:B------:R-:W-:Y:S01]  /*0030*/  ULDC.64 UR6, c[0x0][0x208] ;  /* 0x0000820000067ab9 */ /* 0x000fe20000000a00 */
[----:B------:R-:W3:Y:S01]  /*0040*/  S2R R8, SR_CTAID.Y ;  /* 0x0000000000087919 */ /* 0x000ee20000002600 */
[----:B------:R-:W4:Y:S05]  /*0050*/  S2R R0, SR_CTAID.X ;  /* 0x0000000000007919 */ /* 0x000f2a0000002500 */
[----:B------:R-:W5:Y:S08]  /*0060*/  LDC.64 R16, c[0x0][0x210] ;  /* 0x00008400ff107b82 */ /* 0x000f700000000a00 */
[----:B------:R-:W4:Y:S08]  /*0070*/  LDC.64 R18, c[0x0][0x218] ;  /* 0x00008600ff127b82 */ /* 0x000f300000000a00 */
[----:B------:R-:W5:Y:S01]  /*0080*/  LDC.64 R10, c[0x0][0x230] ;  /* 0x00008c00ff0a7b82 */ /* 0x000f620000000a00 */
[----:B-1----:R-:W-:-:S07]  /*0090*/  IMAD.SHL.U32 R9, R12, 0x2, RZ ;  /* 0x000000020c097824 */ /* 0x002fce00078e00ff */
[----:B------:R-:W1:Y:S01]  /*00a0*/  LDC.64 R14, c[0x0][0x228] ;  /* 0x00008a00ff0e7b82 */ /* 0x000e620000000a00 */
[----:B------:R-:W-:-:S04]  /*00b0*/  LOP3.LUT R9, R9, 0xfe, RZ, 0xc0, !PT ;  /* 0x000000fe09097812 */ /* 0x000fc800078ec0ff */
[----:B---3--:R-:W-:-:S04]  /*00c0*/  PRMT R6, R9, 0x6540, R8 ;  /* 0x0000654009067816 */ /* 0x008fc80000000008 */
[----:B------:R-:W-:Y:S02]  /*00d0*/  SHF.R.S32.HI R3, RZ, 0x1f, R6 ;  /* 0x0000001fff037819 */ /* 0x000fe40000011406 */
[----:B------:R-:W-:Y:S02]  /*00e0*/  ISETP.GE.AND P2, PT, R6, 0x100, PT ;  /* 0x000001000600780c */ /* 0x000fe40003f46270 */
[----:B------:R-:W-:Y:S02]  /*00f0*/  LEA.HI R7, R3, R6, RZ, 0x6 ;  /* 0x0000000603077211 */ /* 0x000fe400078f30ff */
[----:B------:R-:W-:Y:S02]  /*0100*/  CS2R R2, SRZ ;  /* 0x0000000000027805 */ /* 0x000fe4000001ff00 */
[----:B------:R-:W-:-:S05]  /*0110*/  LOP3.LUT R13, R7, 0xffffffc0, RZ, 0xc0, !PT ;  /* 0xffffffc0070d7812 */ /* 0x000fca00078ec0ff */
[----:B------:R-:W-:-:S04]  /*0120*/  IMAD.IADD R13, R6, 0x1, -R13 ;  /* 0x00000001060d7824 */ /* 0x000fc800078e0a0d */
[----:B--2---:R-:W-:-:S05]  /*0130*/  IMAD.WIDE R4, R13, 0x4, R4 ;  /* 0x000000040d047825 */ /* 0x004fca00078e0204 */
[----:B------:R2:W3:Y:S01]  /*0140*/  @!P2 LDG.E.EL.64 R2, desc[UR6][R4.64] ;  /* 0x000000060402a981 */ /* 0x0004e2000c2e1b00 */
[----:B------:R-:W-:Y:S01]  /*0150*/  IMAD.SHL.U32 R7, R7, 0x10, RZ ;  /* 0x0000001007077824 */ /* 0x000fe200078e00ff */
[----:B----4-:R-:W-:Y:S01]  /*0160*/  ISETP.GE.AND P0, PT, R0, 0x10, PT ;  /* 0x000000100000780c */ /* 0x010fe20003f06270 */
[----:B0----5:R-:W-:-:S03]  /*0170*/  IMAD.WIDE R22, R13, 0x4, R10 ;  /* 0x000000040d167825 */ /* 0x021fc600078e020a */
[----:B------:R-:W-:Y:S01]  /*0180*/  LOP3.LUT R20, R7, 0xfffffc00, RZ, 0xc0, !PT ;  /* 0xfffffc0007147812 */ /* 0x000fe200078ec0ff */
[----:B------:R-:W-:Y:S01]  /*0190*/  IMAD R7, R0, 0x40, R13 ;  /* 0x0000004000077824 */ /* 0x000fe200078e020d */
[----:B------:R-:W-:Y:S01]  /*01a0*/  ISETP.LT.AND P1, PT, R6, 0x100, !P0 ;  /* 0x000001000600780c */ /* 0x000fe20004721270 */
[----:B-1----:R-:W-:Y:S01]  /*01b0*/  IMAD.WIDE R14, R13, 0x4, R14 ;  /* 0x000000040d0e7825 */ /* 0x002fe200078e020e */
[----:B--2---:R-:W-:-:S03]  /*01c0*/  CS2R R4, SRZ ;  /* 0x0000000000047805 */ /* 0x004fc6000001ff00 */
[----:B------:R-:W-:Y:S02]  /*01d0*/  IMAD.IADD R7, R7, 0x1, R20 ;  /* 0x0000000107077824 */ /* 0x000fe400078e0214 */
[----:B------:R-:W-:-:S04]  /*01e0*/  IMAD.WIDE R20, R13, 0x4, R18 ;  /* 0x000000040d147825 */ /* 0x000fc800078e0212 */
[----:B------:R-:W-:Y:S01]  /*01f0*/  IMAD.WIDE R16, R7, 0x4, R16 ;  /* 0x0000000407107825 */ /* 0x000fe200078e0210 */
[----:B------:R-:W-:Y:S02]  /*0200*/  CS2R R6, SRZ ;  /* 0x0000000000067805 */ /* 0x000fe4000001ff00 */
[----:B------:R-:W-:Y:S02]  /*0210*/  CS2R R10, SRZ ;  /* 0x00000000000a7805 */ /* 0x000fe4000001ff00 */
[----:B------:R-:W-:Y:S01]  /*0220*/  CS2R R18, SRZ ;  /* 0x0000000000127805 */ /* 0x000fe2000001ff00 */
[----:B------:R-:W2:Y:S04]  /*0230*/  @P1 LDG.E.EL.64 R4, desc[UR6][R16.64] ;  /* 0x0000000610041981 */ /* 0x000ea8000c2e1b00 */
[----:B------:R-:W2:Y:S04]  /*0240*/  @!P2 LDG.E.EL.64 R6, desc[UR6][R20.64] ;  /* 0x000000061406a981 */ /* 0x000ea8000c2e1b00 */
[----:B------:R0:W4:Y:S04]  /*0250*/  @!P2 LDG.E.EL.64 R10, desc[UR6][R14.64] ;  /* 0x000000060e0aa981 */ /* 0x000128000c2e1b00 */
[----:B------:R-:W4:Y:S01]  /*0260*/  @!P2 LDG.E.EL.64 R18, desc[UR6][R22.64] ;  /* 0x000000061612a981 */ /* 0x000f22000c2e1b00 */
[----:B------:R-:W1:Y:S01]  /*0270*/  S2UR UR5, SR_CgaCtaId ;  /* 0x00000000000579c3 */ /* 0x000e620000008800 */
[----:B------:R-:W-:Y:S01]  /*0280*/  UMOV UR4, 0x400 ;  /* 0x0000040000047882 */ /* 0x000fe20000000000 */
[----:B0-----:R-:W-:Y:S01]  /*0290*/  IMAD.MOV.U32 R15, RZ, RZ, 0x3e800000 ;  /* 0x3e800000ff0f7424 */ /* 0x001fe200078e00ff */
[----:B-1----:R-:W-:Y:S01]  /*02a0*/  UPRMT UR4, UR5, 0x654, UR4 ;  /* 0x0000065405047896 */ /* 0x002fe20008000004 */
[----:B---3--:R-:W-:Y:S01]  /*02b0*/  FADD R2, R2, 9.9999997473787516356e-06 ;  /* 0x3727c5ac02027421 */ /* 0x008fe20000000000 */
[----:B------:R-:W-:-:S03]  /*02c0*/  FADD R3, R3, 9.9999997473787516356e-06 ;  /* 0x3727c5ac03037421 */ /* 0x000fc60000000000 */
[----:B------:R-:W0:Y:S08]  /*02d0*/  MUFU.SQRT R13, R2 ;  /* 0x00000002000d7308 */ /* 0x000e300000002000 */
[----:B------:R-:W1:Y:S01]  /*02e0*/  MUFU.SQRT R16, R3 ;  /* 0x0000000300107308 */ /* 0x000e620000002000 */
[C---:B0-----:R-:W-:Y:S02]  /*02f0*/  FSETP.GT.AND P1, PT, R13.reuse, 8.50705917302346158658e+37, PT ;  /* 0x7e8000000d00780b */ /* 0x041fe40003f24000 */
[----:B------:R-:W-:-:S02]  /*0300*/  FSETP.GEU.AND P3, PT, R13, 1.175494350822287508e-38, PT ;  /* 0x008000000d00780b */ /* 0x000fc40003f6e000 */
[----:B------:R-:W-:Y:S02]  /*0310*/  FSEL R2, R15, 1, P1 ;  /* 0x3f8000000f027808 */ /* 0x000fe40000800000 */
[----:B-1----:R-:W-:Y:S01]  /*0320*/  FSETP.GT.AND P2, PT, R16, 8.50705917302346158658e+37, PT ;  /* 0x7e8000001000780b */ /* 0x002fe20003f44000 */
[----:B--2---:R-:W-:Y:S01]  /*0330*/  FADD R4, -R6, R4 ;  /* 0x0000000406047221 */ /* 0x004fe20000000100 */
[----:B------:R-:W-:Y:S01]  /*0340*/  FSETP.GEU.AND P4, PT, R16, 1.175494350822287508e-38, PT ;  /* 0x008000001000780b */ /* 0x000fe20003f8e000 */
[----:B------:R-:W-:Y:S01]  /*0350*/  FADD R5, -R7, R5 ;  /* 0x0000000507057221 */ /* 0x000fe20000000100 */
[----:B------:R-:W-:-:S03]  /*0360*/  FSEL R15, R15, 1, P2 ;  /* 0x3f8000000f0f7808 */ /* 0x000fc60001000000 */
[----:B------:R-:W-:Y:S02]  /*0370*/  @P1 FMUL R13, R13, 0.25 ;  /* 0x3e8000000d0d1820 */ /* 0x000fe40000400000 */
[----:B------:R-:W-:Y:S02]  /*0380*/  @!P3 FMUL R2, R2, 16777216 ;  /* 0x4b8000000202b820 */ /* 0x000fe40000400000 */
[----:B------:R-:W-:Y:S02]  /*0390*/  @!P3 FMUL R13, R13, 16777216 ;  /* 0x4b8000000d0db820 */ /* 0x000fe40000400000 */
[----:B------:R-:W-:-:S04]  /*03a0*/  @P2 FMUL R16, R16, 0.25 ;  /* 0x3e80000010102820 */ /* 0x000fc80000400000 */
[----:B------:R-:W0:Y:S01]  /*03b0*/  MUFU.RCP R13, R13 ;  /* 0x0000000d000d7308 */ /* 0x000e220000001000 */
[----:B------:R-:W-:Y:S01]  /*03c0*/  @!P4 FMUL R15, R15, 16777216 ;  /* 0x4b8000000f0fc820 */ /* 0x000fe20000400000 */
[----:B------:R-:W-:-:S06]  /*03d0*/  @!P4 FMUL R16, R16, 16777216 ;  /* 0x4b8000001010c820 */ /* 0x000fcc0000400000 */
[----:B------:R-:W1:Y:S01]  /*03e0*/  MUFU.RCP R16, R16 ;  /* 0x0000001000107308 */ /* 0x000e620000001000 */
[----:B0-----:R-:W-:-:S04]  /*03f0*/  FMUL R3, R13, R2 ;  /* 0x000000020d037220 */ /* 0x001fc80000400000 */
[----:B------:R-:W-:Y:S01]  /*0400*/  FMUL R3, R4, R3 ;  /* 0x0000000304037220 */ /* 0x000fe20000400000 */
[----:B-1----:R-:W-:-:S03]  /*0410*/  FMUL R2, R16, R15 ;  /* 0x0000000f10027220 */ /* 0x002fc60000400000 */
[----:B----4-:R-:W-:Y:S01]  /*0420*/  FFMA R3, R3, R10, R18 ;  /* 0x0000000a03037223 */ /* 0x010fe20000000012 */
[----:B------:R-:W-:Y:S01]  /*0430*/  FMUL R2, R5, R2 ;  /* 0x0000000205027220 */ /* 0x000fe20000400000 */
[----:B------:R-:W-:-:S03]  /*0440*/  LOP3.LUT R5, R12, 0x7f, RZ, 0xc0, !PT ;  /* 0x0000007f0c057812 */ /* 0x000fc600078ec0ff */
[----:B------:R-:W-:Y:S01]  /*0450*/  FSETP.GEU.AND P1, PT, R3, RZ, PT ;  /* 0x000000ff0300720b */ /* 0x000fe20003f2e000 */
[----:B------:R-:W-:Y:S01]  /*0460*/  FFMA R2, R2, R11, R19 ;  /* 0x0000000b02027223 */ /* 0x000fe20000000013 */
[----:B------:R-:W-:Y:S02]  /*0470*/  LEA R11, R9, UR4, 0x3 ;  /* 0x00000004090b7c11 */ /* 0x000fe4000f8e18ff */
[----:B------:R-:W-:Y:S02]  /*0480*/  FSEL R6, R3, RZ, P1 ;  /* 0x000000ff03067208 */ /* 0x000fe40000800000 */
[C---:B------:R-:W-:Y:S02]  /*0490*/  FSETP.GEU.AND P2, PT, R2.reuse, RZ, PT ;  /* 0x000000ff0200720b */ /* 0x040fe40003f4e000 */
[----:B------:R-:W-:Y:S01]  /*04a0*/  LEA R12, R5, UR4, 0x3 ;  /* 0x00000004050c7c11 */ /* 0x000fe2000f8e18ff */
[----:B------:R0:W-:Y:S01]  /*04b0*/  STS [R11], R6 ;  /* 0x000000060b007388 */ /* 0x0001e20000000800 */
[----:B------:R-:W-:-:S02]  /*04c0*/  FSEL R10, R2, RZ, P2 ;  /* 0x000000ff020a7208 */ /* 0x000fc40001000000 */
[----:B------:R-:W-:Y:S01]  /*04d0*/  PRMT R4, R5, 0x6540, R8 ;  /* 0x0000654005047816 */ /* 0x000fe20000000008 */
[----:B------:R-:W1:Y:S01]  /*04e0*/  LDC.64 R2, c[0x0][0x238] ;  /* 0x00008e00ff027b82 */ /* 0x000e620000000a00 */
[----:B------:R-:W-:Y:S01]  /*04f0*/  IMAD.SHL.U32 R8, R8, 0x100, RZ ;  /* 0x0000010008087824 */ /* 0x000fe200078e00ff */
[----:B------:R-:W-:Y:S01]  /*0500*/  STS [R11+0x8], R10 ;  /* 0x0000080a0b007388 */ /* 0x000fe20000000800 */
[----:B------:R-:W-:-:S05]  /*0510*/  SHF.R.S32.HI R7, RZ, 0x1f, R4 ;  /* 0x0000001fff077819 */ /* 0x000fca0000011404 */
[----:B------:R-:W-:Y:S01]  /*0520*/  BAR.SYNC.DEFER_BLOCKING 0x0 ;  /* 0x0000000000007b1d */ /* 0x000fe20000010000 */
[----:B------:R-:W-:Y:S02]  /*0530*/  LEA.HI R7, R7, R4, RZ, 0x6 ;  /* 0x0000000407077211 */ /* 0x000fe400078f30ff */
[----:B------:R-:W-:Y:S02]  /*0540*/  LOP3.LUT R8, R8, 0x80, R5, 0xfe, !PT ;  /* 0x0000008008087812 */ /* 0x000fe400078efe05 */
[C---:B------:R-:W-:Y:S01]  /*0550*/  LOP3.LUT R9, R7.reuse, 0xfffffc0, RZ, 0xc0, !PT ;  /* 0x0fffffc007097812 */ /* 0x040fe200078ec0ff */
[----:B------:R-:W-:Y:S01]  /*0560*/  IMAD.SHL.U32 R7, R7, 0x40, RZ ;  /* 0x0000004007077824 */ /* 0x000fe200078e00ff */
[----:B------:R-:W-:Y:S02]  /*0570*/  ISETP.LT.AND P1, PT, R4, 0x100, !P0 ;  /* 0x000001000400780c */ /* 0x000fe40004721270 */
[----:B------:R-:W-:Y:S01]  /*0580*/  ISETP.LT.AND P0, PT, R8, 0x100, !P0 ;  /* 0x000001000800780c */ /* 0x000fe20004701270 */
[----:B------:R-:W-:Y:S01]  /*0590*/  IMAD.IADD R9, R4, 0x1, -R9 ;  /* 0x0000000104097824 */ /* 0x000fe200078e0a09 */
[----:B0-----:R-:W-:-:S03]  /*05a0*/  LOP3.LUT R6, R7, 0xfffff000, RZ, 0xc0, !PT ;  /* 0xfffff00007067812 */ /* 0x001fc600078ec0ff */
[----:B------:R-:W-:-:S04]  /*05b0*/  IMAD R9, R9, 0x10, R0 ;  /* 0x0000001009097824 */ /* 0x000fc800078e0200 */
[----:B------:R-:W-:Y:S01]  /*05c0*/  IMAD.IADD R9, R9, 0x1, R6 ;  /* 0x0000000109097824 */ /* 0x000fe200078e0206 */
[----:B------:R-:W-:-:S03]  /*05d0*/  LOP3.LUT R6, R5, 0x80, RZ, 0xfc, !PT ;  /* 0x0000008005067812 */ /* 0x000fc600078efcff */
[----:B-1----:R-:W-:Y:S01]  /*05e0*/  IMAD.WIDE R4, R9, 0x4, R2 ;  /* 0x0000000409047825 */ /* 0x002fe200078e0202 */
[----:B------:R-:W-:Y:S01]  /*05f0*/  LEA R6, R6, UR4, 0x3 ;  /* 0x0000000406067c11 */ /* 0x000fe2000f8e18ff */
[----:B------:R-:W0:Y:S04]  /*0600*/  LDS R13, [R12] ;  /* 0x000000000c0d7984 */ /* 0x000e280000000800 */
[----:B0-----:R0:W-:Y:S02]  /*0610*/  @P1 STG.E desc[UR6][R4.64], R13 ;  /* 0x0000000d04001986 */ /* 0x0011e4000c101906 */
[----:B0-----:R-:W-:Y:S05]  /*0620*/  @!P0 EXIT ;  /* 0x000000000000894d */ /* 0x001fea0003800000 */
[----:B------:R-:W1:Y:S01]  /*0630*/  LDS R9, [R6] ;  /* 0x0000000006097984 */ /* 0x000e620000000800 */
[----:B0-----:R-:W-:-:S04]  /*0640*/  SHF.R.S32.HI R5, RZ, 0x1f, R8 ;  /* 0x0000001fff057819 */ /* 0x001fc80000011408 */
[----:B------:R-:W-:-:S04]  /*0650*/  LEA.HI R5, R5, R8, RZ, 0x6 ;  /* 0x0000000805057211 */ /* 0x000fc800078f30ff */
[C---:B------:R-:W-:Y:S01]  /*0660*/  LOP3.LUT R7, R5.reuse, 0xfffffc0, RZ, 0xc0, !PT ;  /* 0x0fffffc005077812 */ /* 0x040fe200078ec0ff */
[----:B------:R-:W-:-:S04]  /*0670*/  IMAD.SHL.U32 R5, R5, 0x40, RZ ;  /* 0x0000004005057824 */ /* 0x000fc800078e00ff */
[----:B------:R-:W-:Y:S01]  /*0680*/  IMAD.IADD R7, R8, 0x1, -R7 ;  /* 0x0000000108077824 */ /* 0x000fe200078e0a07 */
[----:B------:R-:W-:-:S03]  /*0690*/  LOP3.LUT R4, R5, 0xfffff000, RZ, 0xc0, !PT ;  /* 0xfffff00005047812 */ /* 0x000fc600078ec0ff */
[----:B------:R-:W-:-:S04]  /*06a0*/  IMAD R7, R7, 0x10, R0 ;  /* 0x0000001007077824 */ /* 0x000fc800078e0200 */
[----:B------:R-:W-:-:S04]  /*06b0*/  IMAD.IADD R7, R7, 0x1, R4 ;  /* 0x0000000107077824 */ /* 0x000fc800078e0204 */
[----:B------:R-:W-:-:S05]  /*06c0*/  IMAD.WIDE R2, R7, 0x4, R2 ;  /* 0x0000000407027825 */ /* 0x000fca00078e0202 */
[----:B-1----:R-:W-:Y:S01]  /*06d0*/  STG.E desc[UR6][R2.64], R9 ;  /* 0x0000000902007986 */ /* 0x002fe2000c101906 */
[----:B------:R-:W-:Y:S05]  /*06e0*/  EXIT ;  /* 0x000000000000794d */ /* 0x000fea0003800000 */
.L_x_0:
[----:B------:R-:W-:-:S00]  /*06f0*/  BRA `(.L_x_0) ;  /* 0xfffffffc00fc7947 */ /* 0x000fc0000383ffff */
[----:B------:R-:W-:-:S00]  /*0700*/  NOP ;  /* 0x0000000000007918 */ /* 0x000fc00000000000 */
[----:B------:R-:W-:-:S00]  /*0710*/  NOP ;  /* 0x0000000000007918 */ /* 0x000fc00000000000 */
[----:B------:R-:W-:-:S00]  /*0720*/  NOP ;  /* 0x0000000000007918 */ /* 0x000fc00000000000 */
[----:B------:R-:W-:-:S00]  /*0730*/  NOP ;  /* 0x0000000000007918 */ /* 0x000fc00000000000 */
[----:B------:R-:W-:-:S00]  /*0740*/  NOP ;  /* 0x0000000000007918 */ /* 0x000fc00000000000 */
[----:B------:R-:W-:-:S00]  /*0750*/  NOP ;  /* 0x0000000000007918 */ /* 0x000fc00000000000 */
[----:B------:R-:W-:-:S00]  /*0760*/  NOP ;  /* 0x0000000000007918 */ /* 0x000fc00000000000 */
[----:B------:R-:W-:-:S00]  /*0770*/  NOP ;  /* 0x0000000000007918 */ /* 0x000fc00000000000 */
.L_x_1:


//--------------------- .nv.global.init           --------------------------
	.section	.nv.global.init,"aw",@progbits
.nv.global.init:
	.type		_$_str,@object
	.size		_$_str,(_$_str_$_2 - _$_str)
_$_str:
        /*0000*/ 	.byte	0x5f, 0x5f, 0x43, 0x55, 0x44, 0x41, 0x5f, 0x46, 0x54, 0x5a, 0x00
	.type		_$_str_$_2,@object
	.size		_$_str_$_2,(.L_1 - _$_str_$_2)
_$_str_$_2:
        /*000b*/ 	.byte	0x5f, 0x5f, 0x43, 0x55, 0x44, 0x41, 0x5f, 0x50, 0x52, 0x45, 0x43, 0x5f, 0x53, 0x51, 0x52, 0x54
        /*001b*/ 	.byte	0x00
.L_1:


//--------------------- .nv.shared.triton_poi_fused__native_batch_norm_legit_no_training_relu_31 --------------------------
	.section	.nv.shared.triton_poi_fused__native_batch_norm_legit_no_training_relu_31,"aw",@nobits
	.sectionflags	@""
	.align	16
	.zero		1024


//--------------------- .nv.constant0.triton_poi_fused__native_batch_norm_legit_no_training_relu_31 --------------------------
	.section	.nv.constant0.triton_poi_fused__native_batch_norm_legit_no_training_relu_31,"a",@progbits
	.sectionflags	@""
	.align	4
.nv.constant0.triton_poi_fused__native_batch_norm_legit_no_training_relu_31:
	.zero		584
